	.headerflags	@"EF_CUDA_TEXMODE_UNIFIED EF_CUDA_64BIT_ADDRESS EF_CUDA_ACCELERATORS EF_CUDA_SM90 EF_CUDA_VIRTUAL_SM(EF_CUDA_SM90)"
	.elftype	@"ET_EXEC"


//--------------------- .nv.info                  --------------------------
	.section	.nv.info,"",@"SHT_CUDA_INFO"
	.align	4


	//----- nvinfo : EIATTR_REGCOUNT
	.align		4
        /*0000*/ 	.byte	0x04, 0x2f
        /*0002*/ 	.short	(.L_3 - .L_2)
	.align		4
.L_2:
        /*0004*/ 	.word	index@(triton_poi_fused__native_batch_norm_legit_no_training_convolution_relu_111)
        /*0008*/ 	.word	0x0000001a


	//----- nvinfo : EIATTR_MIN_STACK_SIZE
	.align		4
.L_3:
        /*000c*/ 	.byte	0x04, 0x12
        /*000e*/ 	.short	(.L_5 - .L_4)
	.align		4
.L_4:
        /*0010*/ 	.word	index@(triton_poi_fused__native_batch_norm_legit_no_training_convolution_relu_111)
        /*0014*/ 	.word	0x00000000


	//----- nvinfo : EIATTR_FRAME_SIZE
	.align		4
.L_5:
        /*0018*/ 	.byte	0x04, 0x11
        /*001a*/ 	.short	(.L_7 - .L_6)
	.align		4
.L_6:
        /*001c*/ 	.word	index@(triton_poi_fused__native_batch_norm_legit_no_training_convolution_relu_111)
        /*0020*/ 	.word	0x00000000


	//----- nvinfo : EIATTR_MIN_STACK_SIZE
	.align		4
.L_7:
        /*0024*/ 	.byte	0x04, 0x12
        /*0026*/ 	.short	(.L_9 - .L_8)
	.align		4
.L_8:
        /*0028*/ 	.word	index@(triton_poi_fused__native_batch_norm_legit_no_training_convolution_relu_111)
        /*002c*/ 	.word	0x00000000
.L_9:


//--------------------- .nv.info.triton_poi_fused__native_batch_norm_legit_no_training_convolution_relu_111 --------------------------
	.section	.nv.info.triton_poi_fused__native_batch_norm_legit_no_training_convolution_relu_111,"",@"SHT_CUDA_INFO"
	.sectionflags	@""
	.align	4


	//----- nvinfo : EIATTR_CUDA_API_VERSION
	.align		4
        /*0000*/ 	.byte	0x04, 0x37
        /*0002*/ 	.short	(.L_11 - .L_10)
.L_10:
        /*0004*/ 	.word	0x0000007c


	//----- nvinfo : EIATTR_KPARAM_INFO
	.align		4
.L_11:
        /*0008*/ 	.byte	0x04, 0x17
        /*000a*/ 	.short	(.L_13 - .L_12)
.L_12:
        /*000c*/ 	.word	0x00000000
        /*0010*/ 	.short	0x0007
        /*0012*/ 	.short	0x0038
        /*0014*/ 	.byte	0x00, 0xf0, 0x11, 0x00


	//----- nvinfo : EIATTR_KPARAM_INFO
	.align		4
.L_13:
        /*0018*/ 	.byte	0x04, 0x17
        /*001a*/ 	.short	(.L_15 - .L_14)
.L_14:
        /*001c*/ 	.word	0x00000000
        /*0020*/ 	.short	0x0006
        /*0022*/ 	.short	0x0030
        /*0024*/ 	.byte	0x00, 0xf4, 0x21, 0x00


	//----- nvinfo : EIATTR_KPARAM_INFO
	.align		4
.L_15:
        /*0028*/ 	.byte	0x04, 0x17
        /*002a*/ 	.short	(.L_17 - .L_16)
.L_16:
        /*002c*/ 	.word	0x00000000
        /*0030*/ 	.short	0x0005
        /*0032*/ 	.short	0x0028
        /*0034*/ 	.byte	0x00, 0xf4, 0x21, 0x00


	//----- nvinfo : EIATTR_KPARAM_INFO
	.align		4
.L_17:
        /*0038*/ 	.byte	0x04, 0x17
        /*003a*/ 	.short	(.L_19 - .L_18)
.L_18:
        /*003c*/ 	.word	0x00000000
        /*0040*/ 	.short	0x0004
        /*0042*/ 	.short	0x0020
        /*0044*/ 	.byte	0x00, 0xf4, 0x21, 0x00


	//----- nvinfo : EIATTR_KPARAM_INFO
	.align		4
.L_19:
        /*0048*/ 	.byte	0x04, 0x17
        /*004a*/ 	.short	(.L_21 - .L_20)
.L_20:
        /*004c*/ 	.word	0x00000000
        /*0050*/ 	.short	0x0003
        /*0052*/ 	.short	0x0018
        /*0054*/ 	.byte	0x00, 0xf4, 0x21, 0x00


	//----- nvinfo : EIATTR_KPARAM_INFO
	.align		4
.L_21:
        /*0058*/ 	.byte	0x04, 0x17
        /*005a*/ 	.short	(.L_23 - .L_22)
.L_22:
        /*005c*/ 	.word	0x00000000
        /*0060*/ 	.short	0x0002
        /*0062*/ 	.short	0x0010
        /*0064*/ 	.byte	0x00, 0xf4, 0x21, 0x00


	//----- nvinfo : EIATTR_KPARAM_INFO
	.align		4
.L_23:
        /*0068*/ 	.byte	0x04, 0x17
        /*006a*/ 	.short	(.L_25 - .L_24)
.L_24:
        /*006c*/ 	.word	0x00000000
        /*0070*/ 	.short	0x0001
        /*0072*/ 	.short	0x0008
        /*0074*/ 	.byte	0x00, 0xf4, 0x21, 0x00


	//----- nvinfo : EIATTR_KPARAM_INFO
	.align		4
.L_25:
        /*0078*/ 	.byte	0x04, 0x17
        /*007a*/ 	.short	(.L_27 - .L_26)
.L_26:
        /*007c*/ 	.word	0x00000000
        /*0080*/ 	.short	0x0000
        /*0082*/ 	.short	0x0000
        /*0084*/ 	.byte	0x00, 0xf4, 0x21, 0x00


	//----- nvinfo : EIATTR_SPARSE_MMA_MASK
	.align		4
.L_27:
        /*0088*/ 	.byte	0x03, 0x50
        /*008a*/ 	.short	0x0000


	//----- nvinfo : EIATTR_MAXREG_COUNT
	.align		4
        /*008c*/ 	.byte	0x03, 0x1b
        /*008e*/ 	.short	0x00ff


	//----- nvinfo : EIATTR_EXIT_INSTR_OFFSETS
	.align		4
        /*0090*/ 	.byte	0x04, 0x1c
        /*0092*/ 	.short	(.L_29 - .L_28)


	//   ....[0]....
.L_28:
        /*0094*/ 	.word	0x00000500


	//   ....[1]....
        /*0098*/ 	.word	0x00000520


	//----- nvinfo : EIATTR_REQNTID
	.align		4
.L_29:
        /*009c*/ 	.byte	0x04, 0x10
        /*009e*/ 	.short	(.L_31 - .L_30)
.L_30:
        /*00a0*/ 	.word	0x00000080
        /*00a4*/ 	.word	0x00000001
        /*00a8*/ 	.word	0x00000001


	//----- nvinfo : EIATTR_CBANK_PARAM_SIZE
	.align		4
.L_31:
        /*00ac*/ 	.byte	0x03, 0x19
        /*00ae*/ 	.short	0x003c


	//----- nvinfo : EIATTR_PARAM_CBANK
	.align		4
        /*00b0*/ 	.byte	0x04, 0x0a
        /*00b2*/ 	.short	(.L_33 - .L_32)
	.align		4
.L_32:
        /*00b4*/ 	.word	index@(.nv.constant0.triton_poi_fused__native_batch_norm_legit_no_training_convolution_relu_111)
        /*00b8*/ 	.short	0x0210
        /*00ba*/ 	.short	0x003c


	//----- nvinfo : EIATTR_SW_WAR
	.align		4
.L_33:
        /*00bc*/ 	.byte	0x04, 0x36
        /*00be*/ 	.short	(.L_35 - .L_34)
.L_34:
        /*00c0*/ 	.word	0x00000008
.L_35:


//--------------------- .nv.callgraph             --------------------------
	.section	.nv.callgraph,"",@"SHT_CUDA_CALLGRAPH"
	.align	4
	.sectionentsize	8
	.align		4
        /*0000*/ 	.word	0x00000000
	.align		4
        /*0004*/ 	.word	0xffffffff
	.align		4
        /*0008*/ 	.word	0x00000000
	.align		4
        /*000c*/ 	.word	0xfffffffe
	.align		4
        /*0010*/ 	.word	0x00000000
	.align		4
        /*0014*/ 	.word	0xfffffffd
	.align		4
        /*0018*/ 	.word	0x00000000
	.align		4
        /*001c*/ 	.word	0xfffffffc


//--------------------- .nv.constant4             --------------------------
	.section	.nv.constant4,"a",@progbits
	.align	8
	.align		8
.nv.constant4:
        /*0000*/ 	.dword	_$_str
	.align		8
        /*0008*/ 	.dword	_$_str_$_2


//--------------------- .text.triton_poi_fused__native_batch_norm_legit_no_training_convolution_relu_111 --------------------------
	.section	.text.triton_poi_fused__native_batch_norm_legit_no_training_convolution_relu_111,"ax",@progbits
	.align	128
        .global         triton_poi_fused__native_batch_norm_legit_no_training_convolution_relu_111
        .type           triton_poi_fused__native_batch_norm_legit_no_training_convolution_relu_111,@function
        .size           triton_poi_fused__native_batch_norm_legit_no_training_convolution_relu_111,(.L_x_1 - triton_poi_fused__native_batch_norm_legit_no_training_convolution_relu_111)
        .other          triton_poi_fused__native_batch_norm_legit_no_training_convolution_relu_111,@"STO_CUDA_ENTRY STV_DEFAULT"
triton_poi_fused__native_batch_norm_legit_no_training_convolution_relu_111:
.text.triton_poi_fused__native_batch_norm_legit_no_training_convolution_relu_111:
[----:B------:R-:W0:Y:S01]  /*0000*/  LDC R1, c[0x0][0x28] ;  /* 0x00000a00ff017b82 */ /* 0x000e220000000800 */
[----:B------:R-:W1:Y:S01]  /*0010*/  S2R R0, SR_TID.X ;  /* 0x0000000000007919 */ /* 0x000e620000002100 */
[----:B------:R-:W-:Y:S01]  /*0020*/  CS2R R16, SRZ ;  /* 0x0000000000107805 */ /* 0x000fe2000001ff00 */
[----:B------:R-:W-:-:S05]  /*0030*/  ULDC.64 UR4, c[0x0][0x208] ;  /* 0x0000820000047ab9 */ /* 0x000fca0000000a00 */
[----:B------:R-:W2:Y:S01]  /*0040*/  LDC.64 R14, c[0x0][0x218] ;  /* 0x00008600ff0e7b82 */ /* 0x000ea20000000a00 */
[----:B------:R-:W3:Y:S07]  /*0050*/  S2R R5, SR_CTAID.X ;  /* 0x0000000000057919 */ /* 0x000eee0000002500 */
[----:B------:R-:W4:Y:S08]  /*0060*/  LDC.64 R22, c[0x0][0x210] ;  /* 0x00008400ff167b82 */ /* 0x000f300000000a00 */
[----:B------:R-:W5:Y:S08]  /*0070*/  LDC.64 R20, c[0x0][0x220] ;  /* 0x00008800ff147b82 */ /* 0x000f700000000a00 */
[----:B------:R-:W2:Y:S01]  /*0080*/  LDC.64 R8, c[0x0][0x230] ;  /* 0x00008c00ff087b82 */ /* 0x000ea20000000a00 */
[----:B-1----:R-:W-:-:S07]  /*0090*/  SHF.L.U32 R0, R0, 0x1, RZ ;  /* 0x0000000100007819 */ /* 0x002fce00000006ff */
[----:B------:R-:W1:Y:S01]  /*00a0*/  LDC.64 R6, c[0x0][0x238] ;  /* 0x00008e00ff067b82 */ /* 0x000e620000000a00 */
[----:B---3--:R-:W-:Y:S02]  /*00b0*/  SHF.R.S32.HI R3, RZ, 0x17, R5 ;  /* 0x00000017ff037819 */ /* 0x008fe40000011405 */
[----:B------:R-:W-:Y:S02]  /*00c0*/  LOP3.LUT R0, R0, 0xfe, RZ, 0xc0, !PT ;  /* 0x000000fe00007812 */ /* 0x000fe400078ec0ff */
[----:B------:R-:W-:Y:S02]  /*00d0*/  SGXT R3, R3, 0x1 ;  /* 0x000000010303781a */ /* 0x000fe40000000200 */
[----:B------:R-:W-:Y:S02]  /*00e0*/  LEA R0, R5, R0, 0x8 ;  /* 0x0000000005007211 */ /* 0x000fe400078e40ff */
[----:B------:R-:W3:Y:S02]  /*00f0*/  LDC.64 R4, c[0x0][0x228] ;  /* 0x00008a00ff047b82 */ /* 0x000ee40000000a00 */
[----:B------:R-:W-:-:S02]  /*0100*/  LEA.HI R3, R3, R0, RZ, 0x4 ;  /* 0x0000000003037211 */ /* 0x000fc400078f20ff */
[----:B------:R-:W-:Y:S02]  /*0110*/  ISETP.GE.AND P0, PT, R0, 0x400, PT ;  /* 0x000004000000780c */ /* 0x000fe40003f06270 */
[----:B------:R-:W-:-:S04]  /*0120*/  SHF.R.S32.HI R3, RZ, 0x4, R3 ;  /* 0x00000004ff037819 */ /* 0x000fc80000011403 */
[----:B------:R-:W-:-:S04]  /*0130*/  LEA.HI R2, R3, R3, RZ, 0x4 ;  /* 0x0000000303027211 */ /* 0x000fc800078f20ff */
[----:B------:R-:W-:-:S04]  /*0140*/  LOP3.LUT R2, R2, 0xfffffff0, RZ, 0xc0, !PT ;  /* 0xfffffff002027812 */ /* 0x000fc800078ec0ff */
[----:B------:R-:W-:-:S05]  /*0150*/  IADD3 R19, R3, -R2, RZ ;  /* 0x8000000203137210 */ /* 0x000fca0007ffe0ff */
[----:B---3--:R-:W-:-:S05]  /*0160*/  IMAD.WIDE R4, R19, 0x4, R4 ;  /* 0x0000000413047825 */ /* 0x008fca00078e0204 */
[----:B------:R-:W3:Y:S04]  /*0170*/  @!P0 LDG.E.EL R16, desc[UR4][R4.64] ;  /* 0x0000000404108981 */ /* 0x000ee8000c2e1900 */
[----:B------:R4:W3:Y:S01]  /*0180*/  @!P0 LDG.E.EL R17, desc[UR4][R4.64] ;  /* 0x0000000404118981 */ /* 0x0008e2000c2e1900 */
[----:B------:R-:W-:Y:S02]  /*0190*/  CS2R R12, SRZ ;  /* 0x00000000000c7805 */ /* 0x000fe4000001ff00 */
[----:B------:R-:W-:Y:S02]  /*01a0*/  CS2R R10, SRZ ;  /* 0x00000000000a7805 */ /* 0x000fe4000001ff00 */
[----:B------:R-:W-:Y:S01]  /*01b0*/  CS2R R2, SRZ ;  /* 0x0000000000027805 */ /* 0x000fe2000001ff00 */
[----:B--2---:R-:W-:-:S05]  /*01c0*/  IMAD.WIDE R14, R19, 0x4, R14 ;  /* 0x00000004130e7825 */ /* 0x004fca00078e020e */
[----:B------:R-:W2:Y:S01]  /*01d0*/  @!P0 LDG.E.EL R13, desc[UR4][R14.64] ;  /* 0x000000040e0d8981 */ /* 0x000ea2000c2e1900 */
[----:B----4-:R-:W-:-:S03]  /*01e0*/  IMAD.WIDE R4, R0, 0x4, R22 ;  /* 0x0000000400047825 */ /* 0x010fc600078e0216 */
[----:B------:R-:W4:Y:S01]  /*01f0*/  @!P0 LDG.E.EL R10, desc[UR4][R14.64] ;  /* 0x000000040e0a8981 */ /* 0x000f22000c2e1900 */
[----:B-----5:R-:W-:-:S03]  /*0200*/  IMAD.WIDE R22, R19, 0x4, R20 ;  /* 0x0000000413167825 */ /* 0x020fc600078e0214 */
[----:B------:R-:W2:Y:S01]  /*0210*/  @!P0 LDG.E.64 R2, desc[UR4][R4.64] ;  /* 0x0000000404028981 */ /* 0x000ea2000c1e1b00 */
[C---:B0-----:R-:W-:Y:S01]  /*0220*/  IMAD.WIDE R8, R19.reuse, 0x4, R8 ;  /* 0x0000000413087825 */ /* 0x041fe200078e0208 */
[----:B------:R-:W-:Y:S02]  /*0230*/  CS2R R20, SRZ ;  /* 0x0000000000147805 */ /* 0x000fe4000001ff00 */
[----:B------:R-:W5:Y:S01]  /*0240*/  @!P0 LDG.E.EL R11, desc[UR4][R22.64] ;  /* 0x00000004160b8981 */ /* 0x000f62000c2e1900 */
[----:B-1----:R-:W-:Y:S01]  /*0250*/  IMAD.WIDE R6, R19, 0x4, R6 ;  /* 0x0000000413067825 */ /* 0x002fe200078e0206 */
[----:B------:R-:W-:Y:S02]  /*0260*/  CS2R R18, SRZ ;  /* 0x0000000000127805 */ /* 0x000fe4000001ff00 */
[----:B------:R-:W2:Y:S04]  /*0270*/  @!P0 LDG.E.EL R12, desc[UR4][R22.64] ;  /* 0x00000004160c8981 */ /* 0x000ea8000c2e1900 */
[----:B------:R-:W2:Y:S04]  /*0280*/  @!P0 LDG.E.EL R20, desc[UR4][R8.64] ;  /* 0x0000000408148981 */ /* 0x000ea8000c2e1900 */
[----:B------:R0:W2:Y:S04]  /*0290*/  @!P0 LDG.E.EL R21, desc[UR4][R8.64] ;  /* 0x0000000408158981 */ /* 0x0000a8000c2e1900 */
[----:B------:R-:W2:Y:S04]  /*02a0*/  @!P0 LDG.E.EL R19, desc[UR4][R6.64] ;  /* 0x0000000406138981 */ /* 0x000ea8000c2e1900 */
[----:B------:R1:W2:Y:S01]  /*02b0*/  @!P0 LDG.E.EL R18, desc[UR4][R6.64] ;  /* 0x0000000406128981 */ /* 0x0002a2000c2e1900 */
[----:B0-----:R-:W-:Y:S01]  /*02c0*/  HFMA2.MMA R8, -RZ, RZ, 1.625, 0 ;  /* 0x3e800000ff087435 */ /* 0x001fe200000001ff */
[----:B-1----:R-:W0:Y:S02]  /*02d0*/  LDC.64 R6, c[0x0][0x240] ;  /* 0x00009000ff067b82 */ /* 0x002e240000000a00 */
[----:B0-----:R-:W-:-:S04]  /*02e0*/  IMAD.WIDE R6, R0, 0x4, R6 ;  /* 0x0000000400067825 */ /* 0x001fc800078e0206 */
[----:B---3--:R-:W-:Y:S01]  /*02f0*/  FADD R16, R16, 9.9999997473787516356e-06 ;  /* 0x3727c5ac10107421 */ /* 0x008fe20000000000 */
[----:B------:R-:W-:-:S03]  /*0300*/  FADD R17, R17, 9.9999997473787516356e-06 ;  /* 0x3727c5ac11117421 */ /* 0x000fc60000000000 */
[----:B------:R-:W0:Y:S08]  /*0310*/  MUFU.SQRT R14, R16 ;  /* 0x00000010000e7308 */ /* 0x000e300000002000 */
[----:B------:R-:W1:Y:S01]  /*0320*/  MUFU.SQRT R15, R17 ;  /* 0x00000011000f7308 */ /* 0x000e620000002000 */
[C---:B0-----:R-:W-:Y:S02]  /*0330*/  FSETP.GT.AND P1, PT, R14.reuse, 8.50705917302346158658e+37, PT ;  /* 0x7e8000000e00780b */ /* 0x041fe40003f24000 */
[----:B------:R-:W-:-:S02]  /*0340*/  FSETP.GEU.AND P3, PT, R14, 1.175494350822287508e-38, PT ;  /* 0x008000000e00780b */ /* 0x000fc40003f6e000 */
[C---:B-1----:R-:W-:Y:S02]  /*0350*/  FSETP.GT.AND P2, PT, R15.reuse, 8.50705917302346158658e+37, PT ;  /* 0x7e8000000f00780b */ /* 0x042fe40003f44000 */
[----:B------:R-:W-:-:S07]  /*0360*/  FSETP.GEU.AND P4, PT, R15, 1.175494350822287508e-38, PT ;  /* 0x008000000f00780b */ /* 0x000fce0003f8e000 */
[----:B------:R-:W-:-:S04]  /*0370*/  @P1 FMUL R14, R14, 0.25 ;  /* 0x3e8000000e0e1820 */ /* 0x000fc80000400000 */
[----:B------:R-:W-:Y:S01]  /*0380*/  @!P3 FMUL R14, R14, 16777216 ;  /* 0x4b8000000e0eb820 */ /* 0x000fe20000400000 */
[----:B------:R-:W-:-:S04]  /*0390*/  @P2 FMUL R15, R15, 0.25 ;  /* 0x3e8000000f0f2820 */ /* 0x000fc80000400000 */
[----:B------:R-:W-:Y:S01]  /*03a0*/  @!P4 FMUL R15, R15, 16777216 ;  /* 0x4b8000000f0fc820 */ /* 0x000fe20000400000 */
[----:B------:R-:W0:Y:S01]  /*03b0*/  MUFU.RCP R14, R14 ;  /* 0x0000000e000e7308 */ /* 0x000e220000001000 */
[----:B------:R-:W-:-:S07]  /*03c0*/  FSEL R9, R8, 1, P1 ;  /* 0x3f80000008097808 */ /* 0x000fce0000800000 */
[----:B------:R-:W1:Y:S01]  /*03d0*/  MUFU.RCP R15, R15 ;  /* 0x0000000f000f7308 */ /* 0x000e620000001000 */
[----:B------:R-:W-:Y:S01]  /*03e0*/  FSEL R8, R8, 1, P2 ;  /* 0x3f80000008087808 */ /* 0x000fe20001000000 */
[----:B------:R-:W-:Y:S01]  /*03f0*/  @!P3 FMUL R9, R9, 16777216 ;  /* 0x4b8000000909b820 */ /* 0x000fe20000400000 */
[----:B--2---:R-:W-:Y:S01]  /*0400*/  FADD R2, R13, R2 ;  /* 0x000000020d027221 */ /* 0x004fe20000000000 */
[----:B----4-:R-:W-:Y:S02]  /*0410*/  FADD R3, R10, R3 ;  /* 0x000000030a037221 */ /* 0x010fe40000000000 */
[----:B------:R-:W-:Y:S01]  /*0420*/  @!P4 FMUL R8, R8, 16777216 ;  /* 0x4b8000000808c820 */ /* 0x000fe20000400000 */
[----:B0-----:R-:W-:Y:S01]  /*0430*/  FMUL R14, R14, R9 ;  /* 0x000000090e0e7220 */ /* 0x001fe20000400000 */
[----:B-----5:R-:W-:Y:S01]  /*0440*/  FADD R11, R2, -R11 ;  /* 0x8000000b020b7221 */ /* 0x020fe20000000000 */
[----:B------:R-:W-:Y:S01]  /*0450*/  FADD R12, R3, -R12 ;  /* 0x8000000c030c7221 */ /* 0x000fe20000000000 */
[----:B-1----:R-:W-:-:S02]  /*0460*/  FMUL R9, R15, R8 ;  /* 0x000000080f097220 */ /* 0x002fc40000400000 */
[----:B------:R-:W-:Y:S02]  /*0470*/  FMUL R14, R11, R14 ;  /* 0x0000000e0b0e7220 */ /* 0x000fe40000400000 */
[----:B------:R-:W-:Y:S02]  /*0480*/  FMUL R9, R12, R9 ;  /* 0x000000090c097220 */ /* 0x000fe40000400000 */
[----:B------:R-:W-:Y:S02]  /*0490*/  FFMA R14, R14, R20, R19 ;  /* 0x000000140e0e7223 */ /* 0x000fe40000000013 */
[----:B------:R-:W-:Y:S01]  /*04a0*/  FFMA R9, R9, R21, R18 ;  /* 0x0000001509097223 */ /* 0x000fe20000000012 */
[----:B------:R0:W-:Y:S02]  /*04b0*/  @!P0 STG.E.64 desc[UR4][R4.64], R2 ;  /* 0x0000000204008986 */ /* 0x0001e4000c101b04 */
[----:B------:R-:W-:Y:S02]  /*04c0*/  FSETP.GEU.AND P1, PT, R14, RZ, PT ;  /* 0x000000ff0e00720b */ /* 0x000fe40003f2e000 */
[----:B------:R-:W-:-:S02]  /*04d0*/  FSETP.GEU.AND P2, PT, R9, RZ, PT ;  /* 0x000000ff0900720b */ /* 0x000fc40003f4e000 */
[----:B------:R-:W-:Y:S02]  /*04e0*/  FSEL R8, R14, RZ, P1 ;  /* 0x000000ff0e087208 */ /* 0x000fe40000800000 */
[----:B------:R-:W-:Y:S01]  /*04f0*/  FSEL R9, R9, RZ, P2 ;  /* 0x000000ff09097208 */ /* 0x000fe20001000000 */
[----:B0-----:R-:W-:Y:S08]  /*0500*/  @P0 EXIT ;  /* 0x000000000000094d */ /* 0x001ff00003800000 */
[----:B------:R-:W-:Y:S01]  /*0510*/  STG.E.64 desc[UR4][R6.64], R8 ;  /* 0x0000000806007986 */ /* 0x000fe2000c101b04 */
[----:B------:R-:W-:Y:S05]  /*0520*/  EXIT ;  /* 0x000000000000794d */ /* 0x000fea0003800000 */
.L_x_0:
[----:B------:R-:W-:-:S00]  /*0530*/  BRA `(.L_x_0) ;  /* 0xfffffffc00fc7947 */ /* 0x000fc0000383ffff */
[----:B------:R-:W-:-:S00]  /*0540*/  NOP ;  /* 0x0000000000007918 */ /* 0x000fc00000000000 */
        /* <DEDUP_REMOVED lines=11> */
.L_x_1:


//--------------------- .nv.global.init           --------------------------
	.section	.nv.global.init,"aw",@progbits
.nv.global.init:
	.type		_$_str,@object
	.size		_$_str,(_$_str_$_2 - _$_str)
_$_str:
        /*0000*/ 	.byte	0x5f, 0x5f, 0x43, 0x55, 0x44, 0x41, 0x5f, 0x46, 0x54, 0x5a, 0x00
	.type		_$_str_$_2,@object
	.size		_$_str_$_2,(.L_1 - _$_str_$_2)
_$_str_$_2:
        /*000b*/ 	.byte	0x5f, 0x5f, 0x43, 0x55, 0x44, 0x41, 0x5f, 0x50, 0x52, 0x45, 0x43, 0x5f, 0x53, 0x51, 0x52, 0x54
        /*001b*/ 	.byte	0x00
.L_1:


//--------------------- .nv.constant0.triton_poi_fused__native_batch_norm_legit_no_training_convolution_relu_111 --------------------------
	.section	.nv.constant0.triton_poi_fused__native_batch_norm_legit_no_training_convolution_relu_111,"a",@progbits
	.sectionflags	@""
	.align	4
.nv.constant0.triton_poi_fused__native_batch_norm_legit_no_training_convolution_relu_111:
	.zero		588
